//
// Generated by NVIDIA NVVM Compiler
//
// Compiler Build ID: CL-36424714
// Cuda compilation tools, release 13.0, V13.0.88
// Based on NVVM 20.0.0
//

.version 9.0
.target sm_100
.address_size 64

	// .globl	_Z16coalesced_accessPfS_i

.visible .entry _Z16coalesced_accessPfS_i(
	.param .u64 .ptr .align 1 _Z16coalesced_accessPfS_i_param_0,
	.param .u64 .ptr .align 1 _Z16coalesced_accessPfS_i_param_1,
	.param .u32 _Z16coalesced_accessPfS_i_param_2
)
{
	.reg .pred 	%p<2>;
	.reg .b32 	%r<6>;
	.reg .b32 	%f<3>;
	.reg .b64 	%rd<8>;

	ld.param.u64 	%rd1, [_Z16coalesced_accessPfS_i_param_0];
	ld.param.u64 	%rd2, [_Z16coalesced_accessPfS_i_param_1];
	ld.param.u32 	%r2, [_Z16coalesced_accessPfS_i_param_2];
	mov.u32 	%r3, %ctaid.x;
	mov.u32 	%r4, %ntid.x;
	mov.u32 	%r5, %tid.x;
	mad.lo.s32 	%r1, %r3, %r4, %r5;
	setp.ge.s32 	%p1, %r1, %r2;
	@%p1 bra 	$L__BB0_2;
	cvta.to.global.u64 	%rd3, %rd1;
	cvta.to.global.u64 	%rd4, %rd2;
	mul.wide.s32 	%rd5, %r1, 4;
	add.s64 	%rd6, %rd3, %rd5;
	ld.global.f32 	%f1, [%rd6];
	add.f32 	%f2, %f1, %f1;
	add.s64 	%rd7, %rd4, %rd5;
	st.global.f32 	[%rd7], %f2;
$L__BB0_2:
	ret;

}
	// .globl	_Z18uncoalesced_accessPfS_i
.visible .entry _Z18uncoalesced_accessPfS_i(
	.param .u64 .ptr .align 1 _Z18uncoalesced_accessPfS_i_param_0,
	.param .u64 .ptr .align 1 _Z18uncoalesced_accessPfS_i_param_1,
	.param .u32 _Z18uncoalesced_accessPfS_i_param_2
)
{
	.reg .pred 	%p<2>;
	.reg .b32 	%r<8>;
	.reg .b32 	%f<3>;
	.reg .b64 	%rd<9>;

	ld.param.u64 	%rd1, [_Z18uncoalesced_accessPfS_i_param_0];
	ld.param.u64 	%rd2, [_Z18uncoalesced_accessPfS_i_param_1];
	ld.param.u32 	%r2, [_Z18uncoalesced_accessPfS_i_param_2];
	mov.u32 	%r3, %ctaid.x;
	mov.u32 	%r4, %ntid.x;
	mov.u32 	%r5, %tid.x;
	mad.lo.s32 	%r1, %r3, %r4, %r5;
	setp.ge.s32 	%p1, %r1, %r2;
	@%p1 bra 	$L__BB1_2;
	cvta.to.global.u64 	%rd3, %rd1;
	cvta.to.global.u64 	%rd4, %rd2;
	shl.b32 	%r6, %r1, 5;
	rem.s32 	%r7, %r6, %r2;
	mul.wide.s32 	%rd5, %r7, 4;
	add.s64 	%rd6, %rd3, %rd5;
	ld.global.f32 	%f1, [%rd6];
	add.f32 	%f2, %f1, %f1;
	mul.wide.s32 	%rd7, %r1, 4;
	add.s64 	%rd8, %rd4, %rd7;
	st.global.f32 	[%rd8], %f2;
$L__BB1_2:
	ret;

}


// ===== COMPILED SASS (sm_100) =====

	.target	sm_100

	.elftype	@"ET_EXEC"


//--------------------- .note.nv.tkinfo           --------------------------
	.section	.note.nv.tkinfo,"",@"SHT_NOTE"
	.sectionflags	@"SHF_NOTE_NV_TKINFO"
	.tkinfo
        /*0018*/ 	.word	0x00000002
        /*0030*/ 	.string	""
        /*0030*/ 	.string	"ptxas"
        /*0030*/ 	.string	"Cuda compilation tools, release 13.0, V13.0.88"
        /*0030*/ 	.string	"Build cuda_13.0.r13.0/compiler.36424714_0"
        /*0030*/ 	.string	"-arch sm_100 -m 64 "



//--------------------- .note.nv.cuinfo           --------------------------
	.section	.note.nv.cuinfo,"",@"SHT_NOTE"
	.sectionflags	@"SHF_NOTE_NV_CUINFO"
        /*0018*/ 	.short	0x0002
        /*001a*/ 	.short	0x0064
        /*001c*/ 	.short	0x0082
	.zero		2


//--------------------- .nv.info                  --------------------------
	.section	.nv.info,"",@"SHT_CUDA_INFO"
	.align	4


	//----- nvinfo : EIATTR_REGCOUNT
	.align		4
        /*0000*/ 	.byte	0x04, 0x2f
        /*0002*/ 	.short	(.L_1 - .L_0)
	.align		4
.L_0:
        /*0004*/ 	.word	index@(_Z16coalesced_accessPfS_i)
        /*0008*/ 	.word	0x0000000a


	//----- nvinfo : EIATTR_FRAME_SIZE
	.align		4
.L_1:
        /*000c*/ 	.byte	0x04, 0x11
        /*000e*/ 	.short	(.L_3 - .L_2)
	.align		4
.L_2:
        /*0010*/ 	.word	index@(_Z16coalesced_accessPfS_i)
        /*0014*/ 	.word	0x00000000


	//----- nvinfo : EIATTR_REGCOUNT
	.align		4
.L_3:
        /*0018*/ 	.byte	0x04, 0x2f
        /*001a*/ 	.short	(.L_5 - .L_4)
	.align		4
.L_4:
        /*001c*/ 	.word	index@(_Z18uncoalesced_accessPfS_i)
        /*0020*/ 	.word	0x0000000c


	//----- nvinfo : EIATTR_FRAME_SIZE
	.align		4
.L_5:
        /*0024*/ 	.byte	0x04, 0x11
        /*0026*/ 	.short	(.L_7 - .L_6)
	.align		4
.L_6:
        /*0028*/ 	.word	index@(_Z18uncoalesced_accessPfS_i)
        /*002c*/ 	.word	0x00000000


	//----- nvinfo : EIATTR_MIN_STACK_SIZE
	.align		4
.L_7:
        /*0030*/ 	.byte	0x04, 0x12
        /*0032*/ 	.short	(.L_9 - .L_8)
	.align		4
.L_8:
        /*0034*/ 	.word	index@(_Z18uncoalesced_accessPfS_i)
        /*0038*/ 	.word	0x00000000


	//----- nvinfo : EIATTR_MIN_STACK_SIZE
	.align		4
.L_9:
        /*003c*/ 	.byte	0x04, 0x12
        /*003e*/ 	.short	(.L_11 - .L_10)
	.align		4
.L_10:
        /*0040*/ 	.word	index@(_Z16coalesced_accessPfS_i)
        /*0044*/ 	.word	0x00000000
.L_11:


//--------------------- .nv.compat                --------------------------
	.section	.nv.compat,"",@"SHT_CUDA_COMPAT_INFO"
	.align	4
        /*0000*/ 	.byte	0x02, 0x09, 0x00, 0x00, 0x02, 0x02, 0x01, 0x00, 0x02, 0x05, 0x05, 0x00, 0x03, 0x07, 0x01, 0x01
        /*0010*/ 	.byte	0x02, 0x03, 0x00, 0x00, 0x02, 0x06, 0x01, 0x00, 0x04, 0x0b, 0x08, 0x00, 0x09, 0x00, 0x00, 0x00
        /*0020*/ 	.byte	0x00, 0x00, 0x00, 0x00


//--------------------- .nv.info._Z18uncoalesced_accessPfS_i --------------------------
	.section	.nv.info._Z18uncoalesced_accessPfS_i,"",@"SHT_CUDA_INFO"
	.sectionflags	@""
	.align	4


	//----- nvinfo : EIATTR_CUDA_API_VERSION
	.align		4
        /*0000*/ 	.byte	0x04, 0x37
        /*0002*/ 	.short	(.L_13 - .L_12)
.L_12:
        /*0004*/ 	.word	0x00000082


	//----- nvinfo : EIATTR_KPARAM_INFO
	.align		4
.L_13:
        /*0008*/ 	.byte	0x04, 0x17
        /*000a*/ 	.short	(.L_15 - .L_14)
.L_14:
        /*000c*/ 	.word	0x00000000
        /*0010*/ 	.short	0x0002
        /*0012*/ 	.short	0x0010
        /*0014*/ 	.byte	0x00, 0xf0, 0x11, 0x00


	//----- nvinfo : EIATTR_KPARAM_INFO
	.align		4
.L_15:
        /*0018*/ 	.byte	0x04, 0x17
        /*001a*/ 	.short	(.L_17 - .L_16)
.L_16:
        /*001c*/ 	.word	0x00000000
        /*0020*/ 	.short	0x0001
        /*0022*/ 	.short	0x0008
        /*0024*/ 	.byte	0x00, 0xf5, 0x21, 0x00


	//----- nvinfo : EIATTR_KPARAM_INFO
	.align		4
.L_17:
        /*0028*/ 	.byte	0x04, 0x17
        /*002a*/ 	.short	(.L_19 - .L_18)
.L_18:
        /*002c*/ 	.word	0x00000000
        /*0030*/ 	.short	0x0000
        /*0032*/ 	.short	0x0000
        /*0034*/ 	.byte	0x00, 0xf5, 0x21, 0x00


	//----- nvinfo : EIATTR_SPARSE_MMA_MASK
	.align		4
.L_19:
        /*0038*/ 	.byte	0x03, 0x50
        /*003a*/ 	.short	0x0000


	//----- nvinfo : EIATTR_MAXREG_COUNT
	.align		4
        /*003c*/ 	.byte	0x03, 0x1b
        /*003e*/ 	.short	0x00ff


	//----- nvinfo : EIATTR_MERCURY_ISA_VERSION
	.align		4
        /*0040*/ 	.byte	0x03, 0x5f
        /*0042*/ 	.short	0x0101


	//----- nvinfo : EIATTR_VRC_CTA_INIT_COUNT
	.align		4
        /*0044*/ 	.byte	0x02, 0x4a
	.zero		1
	.zero		1


	//----- nvinfo : EIATTR_EXIT_INSTR_OFFSETS
	.align		4
        /*0048*/ 	.byte	0x04, 0x1c
        /*004a*/ 	.short	(.L_21 - .L_20)


	//   ....[0]....
.L_20:
        /*004c*/ 	.word	0x00000070


	//   ....[1]....
        /*0050*/ 	.word	0x00000260


	//----- nvinfo : EIATTR_CBANK_PARAM_SIZE
	.align		4
.L_21:
        /*0054*/ 	.byte	0x03, 0x19
        /*0056*/ 	.short	0x0014


	//----- nvinfo : EIATTR_PARAM_CBANK
	.align		4
        /*0058*/ 	.byte	0x04, 0x0a
        /*005a*/ 	.short	(.L_23 - .L_22)
	.align		4
.L_22:
        /*005c*/ 	.word	index@(.nv.constant0._Z18uncoalesced_accessPfS_i)
        /*0060*/ 	.short	0x0380
        /*0062*/ 	.short	0x0014


	//----- nvinfo : EIATTR_SW_WAR
	.align		4
.L_23:
        /*0064*/ 	.byte	0x04, 0x36
        /*0066*/ 	.short	(.L_25 - .L_24)
.L_24:
        /*0068*/ 	.word	0x00000008
.L_25:


//--------------------- .nv.info._Z16coalesced_accessPfS_i --------------------------
	.section	.nv.info._Z16coalesced_accessPfS_i,"",@"SHT_CUDA_INFO"
	.sectionflags	@""
	.align	4


	//----- nvinfo : EIATTR_CUDA_API_VERSION
	.align		4
        /*0000*/ 	.byte	0x04, 0x37
        /*0002*/ 	.short	(.L_27 - .L_26)
.L_26:
        /*0004*/ 	.word	0x00000082


	//----- nvinfo : EIATTR_KPARAM_INFO
	.align		4
.L_27:
        /*0008*/ 	.byte	0x04, 0x17
        /*000a*/ 	.short	(.L_29 - .L_28)
.L_28:
        /*000c*/ 	.word	0x00000000
        /*0010*/ 	.short	0x0002
        /*0012*/ 	.short	0x0010
        /*0014*/ 	.byte	0x00, 0xf0, 0x11, 0x00


	//----- nvinfo : EIATTR_KPARAM_INFO
	.align		4
.L_29:
        /*0018*/ 	.byte	0x04, 0x17
        /*001a*/ 	.short	(.L_31 - .L_30)
.L_30:
        /*001c*/ 	.word	0x00000000
        /*0020*/ 	.short	0x0001
        /*0022*/ 	.short	0x0008
        /*0024*/ 	.byte	0x00, 0xf5, 0x21, 0x00


	//----- nvinfo : EIATTR_KPARAM_INFO
	.align		4
.L_31:
        /*0028*/ 	.byte	0x04, 0x17
        /*002a*/ 	.short	(.L_33 - .L_32)
.L_32:
        /*002c*/ 	.word	0x00000000
        /*0030*/ 	.short	0x0000
        /*0032*/ 	.short	0x0000
        /*0034*/ 	.byte	0x00, 0xf5, 0x21, 0x00


	//----- nvinfo : EIATTR_SPARSE_MMA_MASK
	.align		4
.L_33:
        /*0038*/ 	.byte	0x03, 0x50
        /*003a*/ 	.short	0x0000


	//----- nvinfo : EIATTR_MAXREG_COUNT
	.align		4
        /*003c*/ 	.byte	0x03, 0x1b
        /*003e*/ 	.short	0x00ff


	//----- nvinfo : EIATTR_MERCURY_ISA_VERSION
	.align		4
        /*0040*/ 	.byte	0x03, 0x5f
        /*0042*/ 	.short	0x0101


	//----- nvinfo : EIATTR_VRC_CTA_INIT_COUNT
	.align		4
        /*0044*/ 	.byte	0x02, 0x4a
	.zero		1
	.zero		1


	//----- nvinfo : EIATTR_EXIT_INSTR_OFFSETS
	.align		4
        /*0048*/ 	.byte	0x04, 0x1c
        /*004a*/ 	.short	(.L_35 - .L_34)


	//   ....[0]....
.L_34:
        /*004c*/ 	.word	0x00000070


	//   ....[1]....
        /*0050*/ 	.word	0x00000100


	//----- nvinfo : EIATTR_CBANK_PARAM_SIZE
	.align		4
.L_35:
        /*0054*/ 	.byte	0x03, 0x19
        /*0056*/ 	.short	0x0014


	//----- nvinfo : EIATTR_PARAM_CBANK
	.align		4
        /*0058*/ 	.byte	0x04, 0x0a
        /*005a*/ 	.short	(.L_37 - .L_36)
	.align		4
.L_36:
        /*005c*/ 	.word	index@(.nv.constant0._Z16coalesced_accessPfS_i)
        /*0060*/ 	.short	0x0380
        /*0062*/ 	.short	0x0014


	//----- nvinfo : EIATTR_SW_WAR
	.align		4
.L_37:
        /*0064*/ 	.byte	0x04, 0x36
        /*0066*/ 	.short	(.L_39 - .L_38)
.L_38:
        /*0068*/ 	.word	0x00000008
.L_39:


//--------------------- .nv.callgraph             --------------------------
	.section	.nv.callgraph,"",@"SHT_CUDA_CALLGRAPH"
	.align	4
	.sectionentsize	8
	.align		4
        /*0000*/ 	.word	0x00000000
	.align		4
        /*0004*/ 	.word	0xffffffff
	.align		4
        /*0008*/ 	.word	0x00000000
	.align		4
        /*000c*/ 	.word	0xfffffffe
	.align		4
        /*0010*/ 	.word	0x00000000
	.align		4
        /*0014*/ 	.word	0xfffffffd
	.align		4
        /*0018*/ 	.word	0x00000000
	.align		4
        /*001c*/ 	.word	0xfffffffc


//--------------------- .text._Z18uncoalesced_accessPfS_i --------------------------
	.section	.text._Z18uncoalesced_accessPfS_i,"ax",@progbits
	.align	128
        .global         _Z18uncoalesced_accessPfS_i
        .type           _Z18uncoalesced_accessPfS_i,@function
        .size           _Z18uncoalesced_accessPfS_i,(.L_x_2 - _Z18uncoalesced_accessPfS_i)
        .other          _Z18uncoalesced_accessPfS_i,@"STO_CUDA_ENTRY STV_DEFAULT"
_Z18uncoalesced_accessPfS_i:
.text._Z18uncoalesced_accessPfS_i:
[----:B------:R-:W-:Y:S01]  /*0000*/  LDC R1, c[0x0][0x37c] ;  /* 0x0000df00ff017b82 */ /* 0x000fe20000000800 */
[----:B------:R-:W0:Y:S07]  /*0010*/  S2R R0, SR_TID.X ;  /* 0x0000000000007919 */ /* 0x000e2e0000002100 */
[----:B------:R-:W0:Y:S08]  /*0020*/  S2UR UR4, SR_CTAID.X ;  /* 0x00000000000479c3 */ /* 0x000e300000002500 */
[----:B------:R-:W0:Y:S08]  /*0030*/  LDC R7, c[0x0][0x360] ;  /* 0x0000d800ff077b82 */ /* 0x000e300000000800 */
[----:B------:R-:W1:Y:S01]  /*0040*/  LDC R6, c[0x0][0x390] ;  /* 0x0000e400ff067b82 */ /* 0x000e620000000800 */
[----:B0-----:R-:W-:-:S05]  /*0050*/  IMAD R7, R7, UR4, R0 ;  /* 0x0000000407077c24 */ /* 0x001fca000f8e0200 */
[----:B-1----:R-:W-:-:S13]  /*0060*/  ISETP.GE.AND P0, PT, R7, R6, PT ;  /* 0x000000060700720c */ /* 0x002fda0003f06270 */
[----:B------:R-:W-:Y:S05]  /*0070*/  @P0 EXIT ;  /* 0x000000000000094d */ /* 0x000fea0003800000 */
[----:B------:R-:W-:Y:S01]  /*0080*/  IABS R5, R6 ;  /* 0x0000000600057213 */ /* 0x000fe20000000000 */
[----:B------:R-:W0:Y:S01]  /*0090*/  LDCU.64 UR4, c[0x0][0x358] ;  /* 0x00006b00ff0477ac */ /* 0x000e220008000a00 */
[----:B------:R-:W-:Y:S02]  /*00a0*/  SHF.L.U32 R0, R7, 0x5, RZ ;  /* 0x0000000507007819 */ /* 0x000fe400000006ff */
[----:B------:R-:W1:Y:S02]  /*00b0*/  I2F.RP R4, R5 ;  /* 0x0000000500047306 */ /* 0x000e640000209400 */
[----:B------:R-:W-:-:S06]  /*00c0*/  ISETP.GE.AND P2, PT, R0, RZ, PT ;  /* 0x000000ff0000720c */ /* 0x000fcc0003f46270 */
[----:B-1----:R-:W1:Y:S02]  /*00d0*/  MUFU.RCP R4, R4 ;  /* 0x0000000400047308 */ /* 0x002e640000001000 */
[----:B-1----:R-:W-:-:S06]  /*00e0*/  VIADD R2, R4, 0xffffffe ;  /* 0x0ffffffe04027836 */ /* 0x002fcc0000000000 */
[----:B------:R1:W2:Y:S02]  /*00f0*/  F2I.FTZ.U32.TRUNC.NTZ R3, R2 ;  /* 0x0000000200037305 */ /* 0x0002a4000021f000 */
[----:B-1----:R-:W-:Y:S02]  /*0100*/  IMAD.MOV.U32 R2, RZ, RZ, RZ ;  /* 0x000000ffff027224 */ /* 0x002fe400078e00ff */
[----:B--2---:R-:W-:-:S04]  /*0110*/  IMAD.MOV R8, RZ, RZ, -R3 ;  /* 0x000000ffff087224 */ /* 0x004fc800078e0a03 */
[----:B------:R-:W-:Y:S01]  /*0120*/  IMAD R9, R8, R5, RZ ;  /* 0x0000000508097224 */ /* 0x000fe200078e02ff */
[----:B------:R-:W-:-:S03]  /*0130*/  IABS R8, R0 ;  /* 0x0000000000087213 */ /* 0x000fc60000000000 */
[----:B------:R-:W-:-:S06]  /*0140*/  IMAD.HI.U32 R3, R3, R9, R2 ;  /* 0x0000000903037227 */ /* 0x000fcc00078e0002 */
[----:B------:R-:W-:-:S05]  /*0150*/  IMAD.HI.U32 R3, R3, R8, RZ ;  /* 0x0000000803037227 */ /* 0x000fca00078e00ff */
[----:B------:R-:W-:-:S05]  /*0160*/  IADD3 R3, PT, PT, -R3, RZ, RZ ;  /* 0x000000ff03037210 */ /* 0x000fca0007ffe1ff */
[C---:B------:R-:W-:Y:S02]  /*0170*/  IMAD R4, R5.reuse, R3, R8 ;  /* 0x0000000305047224 */ /* 0x040fe400078e0208 */
[----:B------:R-:W1:Y:S03]  /*0180*/  LDC.64 R2, c[0x0][0x380] ;  /* 0x0000e000ff027b82 */ /* 0x000e660000000a00 */
[----:B------:R-:W-:-:S13]  /*0190*/  ISETP.GT.U32.AND P0, PT, R5, R4, PT ;  /* 0x000000040500720c */ /* 0x000fda0003f04070 */
[----:B------:R-:W-:Y:S01]  /*01a0*/  @!P0 IMAD.IADD R4, R4, 0x1, -R5 ;  /* 0x0000000104048824 */ /* 0x000fe200078e0a05 */
[----:B------:R-:W-:-:S04]  /*01b0*/  ISETP.NE.AND P0, PT, R6, RZ, PT ;  /* 0x000000ff0600720c */ /* 0x000fc80003f05270 */
[----:B------:R-:W-:-:S13]  /*01c0*/  ISETP.GT.U32.AND P1, PT, R5, R4, PT ;  /* 0x000000040500720c */ /* 0x000fda0003f24070 */
[----:B------:R-:W-:-:S04]  /*01d0*/  @!P1 IADD3 R4, PT, PT, R4, -R5, RZ ;  /* 0x8000000504049210 */ /* 0x000fc80007ffe0ff */
[----:B------:R-:W-:Y:S02]  /*01e0*/  @!P2 IADD3 R4, PT, PT, -R4, RZ, RZ ;  /* 0x000000ff0404a210 */ /* 0x000fe40007ffe1ff */
[----:B------:R-:W-:-:S05]  /*01f0*/  @!P0 LOP3.LUT R4, RZ, R6, RZ, 0x33, !PT ;  /* 0x00000006ff048212 */ /* 0x000fca00078e33ff */
[----:B-1----:R-:W-:Y:S02]  /*0200*/  IMAD.WIDE R2, R4, 0x4, R2 ;  /* 0x0000000404027825 */ /* 0x002fe400078e0202 */
[----:B------:R-:W1:Y:S04]  /*0210*/  LDC.64 R4, c[0x0][0x388] ;  /* 0x0000e200ff047b82 */ /* 0x000e680000000a00 */
[----:B0-----:R-:W2:Y:S01]  /*0220*/  LDG.E R2, desc[UR4][R2.64] ;  /* 0x0000000402027981 */ /* 0x001ea2000c1e1900 */
[----:B-1----:R-:W-:-:S04]  /*0230*/  IMAD.WIDE R4, R7, 0x4, R4 ;  /* 0x0000000407047825 */ /* 0x002fc800078e0204 */
[----:B--2---:R-:W-:-:S05]  /*0240*/  FADD R7, R2, R2 ;  /* 0x0000000202077221 */ /* 0x004fca0000000000 */
[----:B------:R-:W-:Y:S01]  /*0250*/  STG.E desc[UR4][R4.64], R7 ;  /* 0x0000000704007986 */ /* 0x000fe2000c101904 */
[----:B------:R-:W-:Y:S05]  /*0260*/  EXIT ;  /* 0x000000000000794d */ /* 0x000fea0003800000 */
.L_x_0:
[----:B------:R-:W-:-:S00]  /*0270*/  BRA `(.L_x_0) ;  /* 0xfffffffc00fc7947 */ /* 0x000fc0000383ffff */
[----:B------:R-:W-:-:S00]  /*0280*/  NOP ;  /* 0x0000000000007918 */ /* 0x000fc00000000000 */
[----:B------:R-:W-:-:S00]  /*0290*/  NOP ;  /* 0x0000000000007918 */ /* 0x000fc00000000000 */
[----:B------:R-:W-:-:S00]  /*02a0*/  NOP ;  /* 0x0000000000007918 */ /* 0x000fc00000000000 */
[----:B------:R-:W-:-:S00]  /*02b0*/  NOP ;  /* 0x0000000000007918 */ /* 0x000fc00000000000 */
[----:B------:R-:W-:-:S00]  /*02c0*/  NOP ;  /* 0x0000000000007918 */ /* 0x000fc00000000000 */
[----:B------:R-:W-:-:S00]  /*02d0*/  NOP ;  /* 0x0000000000007918 */ /* 0x000fc00000000000 */
[----:B------:R-:W-:-:S00]  /*02e0*/  NOP ;  /* 0x0000000000007918 */ /* 0x000fc00000000000 */
[----:B------:R-:W-:-:S00]  /*02f0*/  NOP ;  /* 0x0000000000007918 */ /* 0x000fc00000000000 */
.L_x_2:


//--------------------- .text._Z16coalesced_accessPfS_i --------------------------
	.section	.text._Z16coalesced_accessPfS_i,"ax",@progbits
	.align	128
        .global         _Z16coalesced_accessPfS_i
        .type           _Z16coalesced_accessPfS_i,@function
        .size           _Z16coalesced_accessPfS_i,(.L_x_3 - _Z16coalesced_accessPfS_i)
        .other          _Z16coalesced_accessPfS_i,@"STO_CUDA_ENTRY STV_DEFAULT"
_Z16coalesced_accessPfS_i:
.text._Z16coalesced_accessPfS_i:
[----:B------:R-:W-:Y:S01]  /*0000*/  LDC R1, c[0x0][0x37c] ;  /* 0x0000df00ff017b82 */ /* 0x000fe20000000800 */
[----:B------:R-:W0:Y:S07]  /*0010*/  S2R R0, SR_TID.X ;  /* 0x0000000000007919 */ /* 0x000e2e0000002100 */
[----:B------:R-:W0:Y:S01]  /*0020*/  S2UR UR4, SR_CTAID.X ;  /* 0x00000000000479c3 */ /* 0x000e220000002500 */
[----:B------:R-:W1:Y:S07]  /*0030*/  LDCU UR5, c[0x0][0x390] ;  /* 0x00007200ff0577ac */ /* 0x000e6e0008000800 */
[----:B------:R-:W0:Y:S02]  /*0040*/  LDC R7, c[0x0][0x360] ;  /* 0x0000d800ff077b82 */ /* 0x000e240000000800 */
[----:B0-----:R-:W-:-:S05]  /*0050*/  IMAD R7, R7, UR4, R0 ;  /* 0x0000000407077c24 */ /* 0x001fca000f8e0200 */
[----:B-1----:R-:W-:-:S13]  /*0060*/  ISETP.GE.AND P0, PT, R7, UR5, PT ;  /* 0x0000000507007c0c */ /* 0x002fda000bf06270 */
[----:B------:R-:W-:Y:S05]  /*0070*/  @P0 EXIT ;  /* 0x000000000000094d */ /* 0x000fea0003800000 */
[----:B------:R-:W0:Y:S01]  /*0080*/  LDC.64 R2, c[0x0][0x380] ;  /* 0x0000e000ff027b82 */ /* 0x000e220000000a00 */
[----:B------:R-:W1:Y:S07]  /*0090*/  LDCU.64 UR4, c[0x0][0x358] ;  /* 0x00006b00ff0477ac */ /* 0x000e6e0008000a00 */
[----:B------:R-:W2:Y:S01]  /*00a0*/  LDC.64 R4, c[0x0][0x388] ;  /* 0x0000e200ff047b82 */ /* 0x000ea20000000a00 */
[----:B0-----:R-:W-:-:S06]  /*00b0*/  IMAD.WIDE R2, R7, 0x4, R2 ;  /* 0x0000000407027825 */ /* 0x001fcc00078e0202 */
[----:B-1----:R-:W3:Y:S01]  /*00c0*/  LDG.E R2, desc[UR4][R2.64] ;  /* 0x0000000402027981 */ /* 0x002ee2000c1e1900 */
[----:B--2---:R-:W-:-:S04]  /*00d0*/  IMAD.WIDE R4, R7, 0x4, R4 ;  /* 0x0000000407047825 */ /* 0x004fc800078e0204 */
[----:B---3--:R-:W-:-:S05]  /*00e0*/  FADD R7, R2, R2 ;  /* 0x0000000202077221 */ /* 0x008fca0000000000 */
[----:B------:R-:W-:Y:S01]  /*00f0*/  STG.E desc[UR4][R4.64], R7 ;  /* 0x0000000704007986 */ /* 0x000fe2000c101904 */
[----:B------:R-:W-:Y:S05]  /*0100*/  EXIT ;  /* 0x000000000000794d */ /* 0x000fea0003800000 */
.L_x_1:
        /* <DEDUP_REMOVED lines=15> */
.L_x_3:


//--------------------- .nv.shared.reserved.0     --------------------------
	.section	.nv.shared.reserved.0,"aw",@nobits
	.weak		__nv_reservedSMEM_offset_0_alias
	.size		__nv_reservedSMEM_offset_0_alias, 0, 64
	.other		__nv_reservedSMEM_offset_0_alias,@"STO_CUDA_RESERVED_SHARED STV_DEFAULT"
__nv_reservedSMEM_offset_0_alias:
	.zero		0
	.zero		64


//--------------------- .nv.constant0._Z18uncoalesced_accessPfS_i --------------------------
	.section	.nv.constant0._Z18uncoalesced_accessPfS_i,"a",@progbits
	.sectionflags	@""
	.align	4
.nv.constant0._Z18uncoalesced_accessPfS_i:
	.zero		916


//--------------------- .nv.constant0._Z16coalesced_accessPfS_i --------------------------
	.section	.nv.constant0._Z16coalesced_accessPfS_i,"a",@progbits
	.sectionflags	@""
	.align	4
.nv.constant0._Z16coalesced_accessPfS_i:
	.zero		916


//--------------------- SYMBOLS --------------------------

	.type		.nv.reservedSmem.offset0,@object
	.size		.nv.reservedSmem.offset0,0x4
